//
// Generated by NVIDIA NVVM Compiler
//
// Compiler Build ID: CL-36424714
// Cuda compilation tools, release 13.0, V13.0.88
// Based on NVVM 20.0.0
//

.version 9.0
.target sm_100
.address_size 64

	// .globl	_Z10HelloWorldPaS_

.visible .entry _Z10HelloWorldPaS_(
	.param .u64 .ptr .align 1 _Z10HelloWorldPaS__param_0,
	.param .u64 .ptr .align 1 _Z10HelloWorldPaS__param_1
)
{
	.reg .b16 	%rs<4>;
	.reg .b32 	%r<2>;
	.reg .b64 	%rd<8>;

	ld.param.u64 	%rd1, [_Z10HelloWorldPaS__param_0];
	ld.param.u64 	%rd2, [_Z10HelloWorldPaS__param_1];
	cvta.to.global.u64 	%rd3, %rd1;
	cvta.to.global.u64 	%rd4, %rd2;
	mov.u32 	%r1, %tid.x;
	cvt.u64.u32 	%rd5, %r1;
	add.s64 	%rd6, %rd4, %rd5;
	ld.global.u8 	%rs1, [%rd6];
	add.s64 	%rd7, %rd3, %rd5;
	ld.global.u8 	%rs2, [%rd7];
	add.s16 	%rs3, %rs2, %rs1;
	st.global.u8 	[%rd7], %rs3;
	ret;

}


// ===== COMPILED SASS (sm_100) =====

	.target	sm_100

	.elftype	@"ET_EXEC"


//--------------------- .note.nv.tkinfo           --------------------------
	.section	.note.nv.tkinfo,"",@"SHT_NOTE"
	.sectionflags	@"SHF_NOTE_NV_TKINFO"
	.tkinfo
        /*0018*/ 	.word	0x00000002
        /*0030*/ 	.string	""
        /*0030*/ 	.string	"ptxas"
        /*0030*/ 	.string	"Cuda compilation tools, release 13.0, V13.0.88"
        /*0030*/ 	.string	"Build cuda_13.0.r13.0/compiler.36424714_0"
        /*0030*/ 	.string	"-arch sm_100 -m 64 "



//--------------------- .note.nv.cuinfo           --------------------------
	.section	.note.nv.cuinfo,"",@"SHT_NOTE"
	.sectionflags	@"SHF_NOTE_NV_CUINFO"
        /*0018*/ 	.short	0x0002
        /*001a*/ 	.short	0x0064
        /*001c*/ 	.short	0x0082
	.zero		2


//--------------------- .nv.info                  --------------------------
	.section	.nv.info,"",@"SHT_CUDA_INFO"
	.align	4


	//----- nvinfo : EIATTR_REGCOUNT
	.align		4
        /*0000*/ 	.byte	0x04, 0x2f
        /*0002*/ 	.short	(.L_1 - .L_0)
	.align		4
.L_0:
        /*0004*/ 	.word	index@(_Z10HelloWorldPaS_)
        /*0008*/ 	.word	0x0000000a


	//----- nvinfo : EIATTR_FRAME_SIZE
	.align		4
.L_1:
        /*000c*/ 	.byte	0x04, 0x11
        /*000e*/ 	.short	(.L_3 - .L_2)
	.align		4
.L_2:
        /*0010*/ 	.word	index@(_Z10HelloWorldPaS_)
        /*0014*/ 	.word	0x00000000


	//----- nvinfo : EIATTR_MIN_STACK_SIZE
	.align		4
.L_3:
        /*0018*/ 	.byte	0x04, 0x12
        /*001a*/ 	.short	(.L_5 - .L_4)
	.align		4
.L_4:
        /*001c*/ 	.word	index@(_Z10HelloWorldPaS_)
        /*0020*/ 	.word	0x00000000
.L_5:


//--------------------- .nv.compat                --------------------------
	.section	.nv.compat,"",@"SHT_CUDA_COMPAT_INFO"
	.align	4
        /*0000*/ 	.byte	0x02, 0x09, 0x00, 0x00, 0x02, 0x02, 0x01, 0x00, 0x02, 0x05, 0x05, 0x00, 0x03, 0x07, 0x01, 0x01
        /*0010*/ 	.byte	0x02, 0x03, 0x00, 0x00, 0x02, 0x06, 0x01, 0x00, 0x04, 0x0b, 0x08, 0x00, 0x09, 0x00, 0x00, 0x00
        /*0020*/ 	.byte	0x00, 0x00, 0x00, 0x00


//--------------------- .nv.info._Z10HelloWorldPaS_ --------------------------
	.section	.nv.info._Z10HelloWorldPaS_,"",@"SHT_CUDA_INFO"
	.sectionflags	@""
	.align	4


	//----- nvinfo : EIATTR_CUDA_API_VERSION
	.align		4
        /*0000*/ 	.byte	0x04, 0x37
        /*0002*/ 	.short	(.L_7 - .L_6)
.L_6:
        /*0004*/ 	.word	0x00000082


	//----- nvinfo : EIATTR_KPARAM_INFO
	.align		4
.L_7:
        /*0008*/ 	.byte	0x04, 0x17
        /*000a*/ 	.short	(.L_9 - .L_8)
.L_8:
        /*000c*/ 	.word	0x00000000
        /*0010*/ 	.short	0x0001
        /*0012*/ 	.short	0x0008
        /*0014*/ 	.byte	0x00, 0xf5, 0x21, 0x00


	//----- nvinfo : EIATTR_KPARAM_INFO
	.align		4
.L_9:
        /*0018*/ 	.byte	0x04, 0x17
        /*001a*/ 	.short	(.L_11 - .L_10)
.L_10:
        /*001c*/ 	.word	0x00000000
        /*0020*/ 	.short	0x0000
        /*0022*/ 	.short	0x0000
        /*0024*/ 	.byte	0x00, 0xf5, 0x21, 0x00


	//----- nvinfo : EIATTR_SPARSE_MMA_MASK
	.align		4
.L_11:
        /*0028*/ 	.byte	0x03, 0x50
        /*002a*/ 	.short	0x0000


	//----- nvinfo : EIATTR_MAXREG_COUNT
	.align		4
        /*002c*/ 	.byte	0x03, 0x1b
        /*002e*/ 	.short	0x00ff


	//----- nvinfo : EIATTR_MERCURY_ISA_VERSION
	.align		4
        /*0030*/ 	.byte	0x03, 0x5f
        /*0032*/ 	.short	0x0101


	//----- nvinfo : EIATTR_VRC_CTA_INIT_COUNT
	.align		4
        /*0034*/ 	.byte	0x02, 0x4a
	.zero		1
	.zero		1


	//----- nvinfo : EIATTR_EXIT_INSTR_OFFSETS
	.align		4
        /*0038*/ 	.byte	0x04, 0x1c
        /*003a*/ 	.short	(.L_13 - .L_12)


	//   ....[0]....
.L_12:
        /*003c*/ 	.word	0x000000c0


	//----- nvinfo : EIATTR_CBANK_PARAM_SIZE
	.align		4
.L_13:
        /*0040*/ 	.byte	0x03, 0x19
        /*0042*/ 	.short	0x0010


	//----- nvinfo : EIATTR_PARAM_CBANK
	.align		4
        /*0044*/ 	.byte	0x04, 0x0a
        /*0046*/ 	.short	(.L_15 - .L_14)
	.align		4
.L_14:
        /*0048*/ 	.word	index@(.nv.constant0._Z10HelloWorldPaS_)
        /*004c*/ 	.short	0x0380
        /*004e*/ 	.short	0x0010


	//----- nvinfo : EIATTR_SW_WAR
	.align		4
.L_15:
        /*0050*/ 	.byte	0x04, 0x36
        /*0052*/ 	.short	(.L_17 - .L_16)
.L_16:
        /*0054*/ 	.word	0x00000008
.L_17:


//--------------------- .nv.callgraph             --------------------------
	.section	.nv.callgraph,"",@"SHT_CUDA_CALLGRAPH"
	.align	4
	.sectionentsize	8
	.align		4
        /*0000*/ 	.word	0x00000000
	.align		4
        /*0004*/ 	.word	0xffffffff
	.align		4
        /*0008*/ 	.word	0x00000000
	.align		4
        /*000c*/ 	.word	0xfffffffe
	.align		4
        /*0010*/ 	.word	0x00000000
	.align		4
        /*0014*/ 	.word	0xfffffffd
	.align		4
        /*0018*/ 	.word	0x00000000
	.align		4
        /*001c*/ 	.word	0xfffffffc


//--------------------- .text._Z10HelloWorldPaS_  --------------------------
	.section	.text._Z10HelloWorldPaS_,"ax",@progbits
	.align	128
        .global         _Z10HelloWorldPaS_
        .type           _Z10HelloWorldPaS_,@function
        .size           _Z10HelloWorldPaS_,(.L_x_1 - _Z10HelloWorldPaS_)
        .other          _Z10HelloWorldPaS_,@"STO_CUDA_ENTRY STV_DEFAULT"
_Z10HelloWorldPaS_:
.text._Z10HelloWorldPaS_:
[----:B------:R-:W-:Y:S01]  /*0000*/  LDC R1, c[0x0][0x37c] ;  /* 0x0000df00ff017b82 */ /* 0x000fe20000000800 */
[----:B------:R-:W0:Y:S01]  /*0010*/  S2R R2, SR_TID.X ;  /* 0x0000000000027919 */ /* 0x000e220000002100 */
[----:B------:R-:W0:Y:S01]  /*0020*/  LDCU.128 UR8, c[0x0][0x380] ;  /* 0x00007000ff0877ac */ /* 0x000e220008000c00 */
[----:B------:R-:W1:Y:S01]  /*0030*/  LDCU.64 UR4, c[0x0][0x358] ;  /* 0x00006b00ff0477ac */ /* 0x000e620008000a00 */
[C---:B0-----:R-:W-:Y:S02]  /*0040*/  IADD3 R4, P0, PT, R2.reuse, UR10, RZ ;  /* 0x0000000a02047c10 */ /* 0x041fe4000ff1e0ff */
[----:B------:R-:W-:-:S03]  /*0050*/  IADD3 R2, P1, PT, R2, UR8, RZ ;  /* 0x0000000802027c10 */ /* 0x000fc6000ff3e0ff */
[----:B------:R-:W-:Y:S01]  /*0060*/  IMAD.X R5, RZ, RZ, UR11, P0 ;  /* 0x0000000bff057e24 */ /* 0x000fe200080e06ff */
[----:B------:R-:W-:-:S04]  /*0070*/  IADD3.X R3, PT, PT, RZ, UR9, RZ, P1, !PT ;  /* 0x00000009ff037c10 */ /* 0x000fc80008ffe4ff */
[----:B-1----:R-:W2:Y:S04]  /*0080*/  LDG.E.U8 R4, desc[UR4][R4.64] ;  /* 0x0000000404047981 */ /* 0x002ea8000c1e1100 */
[----:B------:R-:W2:Y:S02]  /*0090*/  LDG.E.U8 R7, desc[UR4][R2.64] ;  /* 0x0000000402077981 */ /* 0x000ea4000c1e1100 */
[----:B--2---:R-:W-:-:S05]  /*00a0*/  IMAD.IADD R7, R4, 0x1, R7 ;  /* 0x0000000104077824 */ /* 0x004fca00078e0207 */
[----:B------:R-:W-:Y:S01]  /*00b0*/  STG.E.U8 desc[UR4][R2.64], R7 ;  /* 0x0000000702007986 */ /* 0x000fe2000c101104 */
[----:B------:R-:W-:Y:S05]  /*00c0*/  EXIT ;  /* 0x000000000000794d */ /* 0x000fea0003800000 */
.L_x_0:
[----:B------:R-:W-:-:S00]  /*00d0*/  BRA `(.L_x_0) ;  /* 0xfffffffc00fc7947 */ /* 0x000fc0000383ffff */
[----:B------:R-:W-:-:S00]  /*00e0*/  NOP ;  /* 0x0000000000007918 */ /* 0x000fc00000000000 */
        /* <DEDUP_REMOVED lines=9> */
.L_x_1:


//--------------------- .nv.shared.reserved.0     --------------------------
	.section	.nv.shared.reserved.0,"aw",@nobits
	.weak		__nv_reservedSMEM_offset_0_alias
	.size		__nv_reservedSMEM_offset_0_alias, 0, 64
	.other		__nv_reservedSMEM_offset_0_alias,@"STO_CUDA_RESERVED_SHARED STV_DEFAULT"
__nv_reservedSMEM_offset_0_alias:
	.zero		0
	.zero		64


//--------------------- .nv.constant0._Z10HelloWorldPaS_ --------------------------
	.section	.nv.constant0._Z10HelloWorldPaS_,"a",@progbits
	.sectionflags	@""
	.align	4
.nv.constant0._Z10HelloWorldPaS_:
	.zero		912


//--------------------- SYMBOLS --------------------------

	.type		.nv.reservedSmem.offset0,@object
	.size		.nv.reservedSmem.offset0,0x4
